//
// Generated by NVIDIA NVVM Compiler
//
// Compiler Build ID: CL-36424714
// Cuda compilation tools, release 13.0, V13.0.88
// Based on NVVM 20.0.0
//

.version 9.0
.target sm_100
.address_size 64

	// .globl	_Z15kernel_functionPcS_i

.visible .entry _Z15kernel_functionPcS_i(
	.param .u64 .ptr .align 1 _Z15kernel_functionPcS_i_param_0,
	.param .u64 .ptr .align 1 _Z15kernel_functionPcS_i_param_1,
	.param .u32 _Z15kernel_functionPcS_i_param_2
)
{
	.reg .pred 	%p<26>;
	.reg .b16 	%rs<110>;
	.reg .b32 	%r<33>;
	.reg .b64 	%rd<22>;

	ld.param.u64 	%rd11, [_Z15kernel_functionPcS_i_param_0];
	ld.param.u64 	%rd12, [_Z15kernel_functionPcS_i_param_1];
	ld.param.u32 	%r16, [_Z15kernel_functionPcS_i_param_2];
	mov.u32 	%r17, %ctaid.x;
	mov.u32 	%r18, %ntid.x;
	mov.u32 	%r19, %tid.x;
	mad.lo.s32 	%r1, %r17, %r18, %r19;
	setp.ge.s32 	%p1, %r1, %r16;
	@%p1 bra 	$L__BB0_43;
	cvta.to.global.u64 	%rd13, %rd11;
	shl.b32 	%r21, %r1, 5;
	cvt.s64.s32 	%rd1, %r21;
	add.s64 	%rd2, %rd13, %rd1;
	add.s64 	%rd3, %rd2, 4;
	mov.b32 	%r27, 0;
	mov.b16 	%rs97, 0;
	mov.u16 	%rs98, %rs97;
$L__BB0_2:
	sub.s32 	%r3, 31, %r27;
	setp.gt.u32 	%p2, %r27, 30;
	@%p2 bra 	$L__BB0_41;
	cvt.u64.u32 	%rd14, %r27;
	add.s64 	%rd4, %rd2, %rd14;
	setp.gt.u32 	%p3, %r27, 23;
	mov.u32 	%r30, %r27;
	@%p3 bra 	$L__BB0_22;
	cvt.u16.u32 	%rs48, %r3;
	shr.u16 	%rs49, %rs48, 3;
	and.b16  	%rs50, %rs49, 3;
	mul.wide.u16 	%r22, %rs50, 8;
	neg.s32 	%r28, %r22;
	add.s64 	%rd21, %rd3, %rd14;
	mov.u32 	%r30, %r27;
$L__BB0_5:
	.pragma "nounroll";
	ld.global.s8 	%rs100, [%rd4];
	ld.global.s8 	%rs4, [%rd21+-3];
	setp.le.s16 	%p4, %rs100, %rs4;
	@%p4 bra 	$L__BB0_7;
	st.global.u8 	[%rd4], %rs4;
	st.global.u8 	[%rd21+-3], %rs100;
	ld.global.u8 	%rs100, [%rd4];
$L__BB0_7:
	ld.global.s8 	%rs7, [%rd21+-2];
	cvt.s16.s8 	%rs51, %rs100;
	setp.le.s16 	%p5, %rs51, %rs7;
	@%p5 bra 	$L__BB0_9;
	st.global.u8 	[%rd4], %rs7;
	st.global.u8 	[%rd21+-2], %rs100;
	ld.global.u8 	%rs100, [%rd4];
$L__BB0_9:
	ld.global.s8 	%rs10, [%rd21+-1];
	cvt.s16.s8 	%rs52, %rs100;
	setp.le.s16 	%p6, %rs52, %rs10;
	@%p6 bra 	$L__BB0_11;
	st.global.u8 	[%rd4], %rs10;
	st.global.u8 	[%rd21+-1], %rs100;
	ld.global.u8 	%rs100, [%rd4];
$L__BB0_11:
	ld.global.s8 	%rs13, [%rd21];
	cvt.s16.s8 	%rs53, %rs100;
	setp.le.s16 	%p7, %rs53, %rs13;
	@%p7 bra 	$L__BB0_13;
	st.global.u8 	[%rd4], %rs13;
	st.global.u8 	[%rd21], %rs100;
	ld.global.u8 	%rs100, [%rd4];
$L__BB0_13:
	ld.global.s8 	%rs16, [%rd21+1];
	cvt.s16.s8 	%rs54, %rs100;
	setp.le.s16 	%p8, %rs54, %rs16;
	@%p8 bra 	$L__BB0_15;
	st.global.u8 	[%rd4], %rs16;
	st.global.u8 	[%rd21+1], %rs100;
	ld.global.u8 	%rs100, [%rd4];
$L__BB0_15:
	ld.global.s8 	%rs19, [%rd21+2];
	cvt.s16.s8 	%rs55, %rs100;
	setp.le.s16 	%p9, %rs55, %rs19;
	@%p9 bra 	$L__BB0_17;
	st.global.u8 	[%rd4], %rs19;
	st.global.u8 	[%rd21+2], %rs100;
	ld.global.u8 	%rs100, [%rd4];
$L__BB0_17:
	ld.global.s8 	%rs22, [%rd21+3];
	cvt.s16.s8 	%rs56, %rs100;
	setp.le.s16 	%p10, %rs56, %rs22;
	@%p10 bra 	$L__BB0_19;
	st.global.u8 	[%rd4], %rs22;
	st.global.u8 	[%rd21+3], %rs100;
	ld.global.u8 	%rs100, [%rd4];
$L__BB0_19:
	ld.global.s8 	%rs25, [%rd21+4];
	cvt.s16.s8 	%rs57, %rs100;
	setp.le.s16 	%p11, %rs57, %rs25;
	@%p11 bra 	$L__BB0_21;
	st.global.u8 	[%rd4], %rs25;
	st.global.u8 	[%rd21+4], %rs100;
$L__BB0_21:
	add.s32 	%r28, %r28, 8;
	add.s64 	%rd21, %rd21, 8;
	add.s32 	%r30, %r30, 8;
	setp.ne.s32 	%p12, %r28, 0;
	@%p12 bra 	$L__BB0_5;
$L__BB0_22:
	and.b32  	%r23, %r3, 7;
	setp.eq.s32 	%p13, %r23, 0;
	@%p13 bra 	$L__BB0_41;
	not.b16 	%rs58, %rs98;
	cvt.u32.u16 	%r24, %rs58;
	and.b32  	%r10, %r24, 7;
	add.s32 	%r25, %r10, -1;
	setp.lt.u32 	%p14, %r25, 3;
	@%p14 bra 	$L__BB0_32;
	ld.global.s8 	%rs107, [%rd4];
	cvt.u64.u32 	%rd16, %r30;
	add.s64 	%rd8, %rd2, %rd16;
	ld.global.s8 	%rs27, [%rd8+1];
	setp.le.s16 	%p15, %rs107, %rs27;
	@%p15 bra 	$L__BB0_26;
	st.global.u8 	[%rd4], %rs27;
	st.global.u8 	[%rd8+1], %rs107;
	ld.global.u8 	%rs107, [%rd4];
$L__BB0_26:
	ld.global.s8 	%rs30, [%rd8+2];
	cvt.s16.s8 	%rs59, %rs107;
	setp.le.s16 	%p16, %rs59, %rs30;
	@%p16 bra 	$L__BB0_28;
	st.global.u8 	[%rd4], %rs30;
	st.global.u8 	[%rd8+2], %rs107;
	ld.global.u8 	%rs107, [%rd4];
$L__BB0_28:
	ld.global.s8 	%rs33, [%rd8+3];
	cvt.s16.s8 	%rs60, %rs107;
	setp.le.s16 	%p17, %rs60, %rs33;
	@%p17 bra 	$L__BB0_30;
	st.global.u8 	[%rd4], %rs33;
	st.global.u8 	[%rd8+3], %rs107;
	ld.global.u8 	%rs107, [%rd4];
$L__BB0_30:
	add.s32 	%r30, %r30, 4;
	ld.global.s8 	%rs36, [%rd8+4];
	cvt.s16.s8 	%rs61, %rs107;
	setp.le.s16 	%p18, %rs61, %rs36;
	@%p18 bra 	$L__BB0_32;
	st.global.u8 	[%rd4], %rs36;
	st.global.u8 	[%rd8+4], %rs107;
$L__BB0_32:
	and.b32  	%r26, %r10, 3;
	setp.eq.s32 	%p19, %r26, 0;
	@%p19 bra 	$L__BB0_41;
	and.b16  	%rs62, %rs97, 3;
	setp.eq.s16 	%p20, %rs62, 2;
	@%p20 bra 	$L__BB0_38;
	ld.global.s8 	%rs109, [%rd4];
	cvt.u64.u32 	%rd17, %r30;
	add.s64 	%rd9, %rd2, %rd17;
	ld.global.s8 	%rs38, [%rd9+1];
	setp.le.s16 	%p21, %rs109, %rs38;
	@%p21 bra 	$L__BB0_36;
	st.global.u8 	[%rd4], %rs38;
	st.global.u8 	[%rd9+1], %rs109;
	ld.global.u8 	%rs109, [%rd4];
$L__BB0_36:
	add.s32 	%r30, %r30, 2;
	ld.global.s8 	%rs41, [%rd9+2];
	cvt.s16.s8 	%rs63, %rs109;
	setp.le.s16 	%p22, %rs63, %rs41;
	@%p22 bra 	$L__BB0_38;
	st.global.u8 	[%rd4], %rs41;
	st.global.u8 	[%rd9+2], %rs109;
$L__BB0_38:
	and.b16  	%rs64, %rs97, 1;
	setp.eq.b16 	%p23, %rs64, 1;
	@%p23 bra 	$L__BB0_41;
	ld.global.s8 	%rs42, [%rd4];
	cvt.u64.u32 	%rd18, %r30;
	add.s64 	%rd10, %rd2, %rd18;
	ld.global.s8 	%rs43, [%rd10+1];
	setp.le.s16 	%p24, %rs42, %rs43;
	@%p24 bra 	$L__BB0_41;
	st.global.u8 	[%rd4], %rs43;
	st.global.u8 	[%rd10+1], %rs42;
$L__BB0_41:
	add.s32 	%r27, %r27, 1;
	setp.ne.s32 	%p25, %r27, 32;
	add.s16 	%rs98, %rs98, 1;
	add.s16 	%rs97, %rs97, 1;
	@%p25 bra 	$L__BB0_2;
	ld.global.u8 	%rs65, [%rd2];
	cvta.to.global.u64 	%rd19, %rd12;
	add.s64 	%rd20, %rd19, %rd1;
	st.global.u8 	[%rd20], %rs65;
	ld.global.u8 	%rs66, [%rd2+1];
	st.global.u8 	[%rd20+1], %rs66;
	ld.global.u8 	%rs67, [%rd2+2];
	st.global.u8 	[%rd20+2], %rs67;
	ld.global.u8 	%rs68, [%rd2+3];
	st.global.u8 	[%rd20+3], %rs68;
	ld.global.u8 	%rs69, [%rd2+4];
	st.global.u8 	[%rd20+4], %rs69;
	ld.global.u8 	%rs70, [%rd2+5];
	st.global.u8 	[%rd20+5], %rs70;
	ld.global.u8 	%rs71, [%rd2+6];
	st.global.u8 	[%rd20+6], %rs71;
	ld.global.u8 	%rs72, [%rd2+7];
	st.global.u8 	[%rd20+7], %rs72;
	ld.global.u8 	%rs73, [%rd2+8];
	st.global.u8 	[%rd20+8], %rs73;
	ld.global.u8 	%rs74, [%rd2+9];
	st.global.u8 	[%rd20+9], %rs74;
	ld.global.u8 	%rs75, [%rd2+10];
	st.global.u8 	[%rd20+10], %rs75;
	ld.global.u8 	%rs76, [%rd2+11];
	st.global.u8 	[%rd20+11], %rs76;
	ld.global.u8 	%rs77, [%rd2+12];
	st.global.u8 	[%rd20+12], %rs77;
	ld.global.u8 	%rs78, [%rd2+13];
	st.global.u8 	[%rd20+13], %rs78;
	ld.global.u8 	%rs79, [%rd2+14];
	st.global.u8 	[%rd20+14], %rs79;
	ld.global.u8 	%rs80, [%rd2+15];
	st.global.u8 	[%rd20+15], %rs80;
	ld.global.u8 	%rs81, [%rd2+16];
	st.global.u8 	[%rd20+16], %rs81;
	ld.global.u8 	%rs82, [%rd2+17];
	st.global.u8 	[%rd20+17], %rs82;
	ld.global.u8 	%rs83, [%rd2+18];
	st.global.u8 	[%rd20+18], %rs83;
	ld.global.u8 	%rs84, [%rd2+19];
	st.global.u8 	[%rd20+19], %rs84;
	ld.global.u8 	%rs85, [%rd2+20];
	st.global.u8 	[%rd20+20], %rs85;
	ld.global.u8 	%rs86, [%rd2+21];
	st.global.u8 	[%rd20+21], %rs86;
	ld.global.u8 	%rs87, [%rd2+22];
	st.global.u8 	[%rd20+22], %rs87;
	ld.global.u8 	%rs88, [%rd2+23];
	st.global.u8 	[%rd20+23], %rs88;
	ld.global.u8 	%rs89, [%rd2+24];
	st.global.u8 	[%rd20+24], %rs89;
	ld.global.u8 	%rs90, [%rd2+25];
	st.global.u8 	[%rd20+25], %rs90;
	ld.global.u8 	%rs91, [%rd2+26];
	st.global.u8 	[%rd20+26], %rs91;
	ld.global.u8 	%rs92, [%rd2+27];
	st.global.u8 	[%rd20+27], %rs92;
	ld.global.u8 	%rs93, [%rd2+28];
	st.global.u8 	[%rd20+28], %rs93;
	ld.global.u8 	%rs94, [%rd2+29];
	st.global.u8 	[%rd20+29], %rs94;
	ld.global.u8 	%rs95, [%rd2+30];
	st.global.u8 	[%rd20+30], %rs95;
	ld.global.u8 	%rs96, [%rd2+31];
	st.global.u8 	[%rd20+31], %rs96;
$L__BB0_43:
	ret;

}


// ===== COMPILED SASS (sm_100) =====

	.target	sm_100

	.elftype	@"ET_EXEC"


//--------------------- .note.nv.tkinfo           --------------------------
	.section	.note.nv.tkinfo,"",@"SHT_NOTE"
	.sectionflags	@"SHF_NOTE_NV_TKINFO"
	.tkinfo
        /*0018*/ 	.word	0x00000002
        /*0030*/ 	.string	""
        /*0030*/ 	.string	"ptxas"
        /*0030*/ 	.string	"Cuda compilation tools, release 13.0, V13.0.88"
        /*0030*/ 	.string	"Build cuda_13.0.r13.0/compiler.36424714_0"
        /*0030*/ 	.string	"-arch sm_100 -m 64 "



//--------------------- .note.nv.cuinfo           --------------------------
	.section	.note.nv.cuinfo,"",@"SHT_NOTE"
	.sectionflags	@"SHF_NOTE_NV_CUINFO"
        /*0018*/ 	.short	0x0002
        /*001a*/ 	.short	0x0064
        /*001c*/ 	.short	0x0082
	.zero		2


//--------------------- .nv.info                  --------------------------
	.section	.nv.info,"",@"SHT_CUDA_INFO"
	.align	4


	//----- nvinfo : EIATTR_REGCOUNT
	.align		4
        /*0000*/ 	.byte	0x04, 0x2f
        /*0002*/ 	.short	(.L_1 - .L_0)
	.align		4
.L_0:
        /*0004*/ 	.word	index@(_Z15kernel_functionPcS_i)
        /*0008*/ 	.word	0x00000016


	//----- nvinfo : EIATTR_FRAME_SIZE
	.align		4
.L_1:
        /*000c*/ 	.byte	0x04, 0x11
        /*000e*/ 	.short	(.L_3 - .L_2)
	.align		4
.L_2:
        /*0010*/ 	.word	index@(_Z15kernel_functionPcS_i)
        /*0014*/ 	.word	0x00000000


	//----- nvinfo : EIATTR_MIN_STACK_SIZE
	.align		4
.L_3:
        /*0018*/ 	.byte	0x04, 0x12
        /*001a*/ 	.short	(.L_5 - .L_4)
	.align		4
.L_4:
        /*001c*/ 	.word	index@(_Z15kernel_functionPcS_i)
        /*0020*/ 	.word	0x00000000
.L_5:


//--------------------- .nv.compat                --------------------------
	.section	.nv.compat,"",@"SHT_CUDA_COMPAT_INFO"
	.align	4
        /*0000*/ 	.byte	0x02, 0x09, 0x00, 0x00, 0x02, 0x02, 0x01, 0x00, 0x02, 0x05, 0x05, 0x00, 0x03, 0x07, 0x01, 0x01
        /*0010*/ 	.byte	0x02, 0x03, 0x00, 0x00, 0x02, 0x06, 0x01, 0x00, 0x04, 0x0b, 0x08, 0x00, 0x09, 0x00, 0x00, 0x00
        /*0020*/ 	.byte	0x00, 0x00, 0x00, 0x00


//--------------------- .nv.info._Z15kernel_functionPcS_i --------------------------
	.section	.nv.info._Z15kernel_functionPcS_i,"",@"SHT_CUDA_INFO"
	.sectionflags	@""
	.align	4


	//----- nvinfo : EIATTR_CUDA_API_VERSION
	.align		4
        /*0000*/ 	.byte	0x04, 0x37
        /*0002*/ 	.short	(.L_7 - .L_6)
.L_6:
        /*0004*/ 	.word	0x00000082


	//----- nvinfo : EIATTR_KPARAM_INFO
	.align		4
.L_7:
        /*0008*/ 	.byte	0x04, 0x17
        /*000a*/ 	.short	(.L_9 - .L_8)
.L_8:
        /*000c*/ 	.word	0x00000000
        /*0010*/ 	.short	0x0002
        /*0012*/ 	.short	0x0010
        /*0014*/ 	.byte	0x00, 0xf0, 0x11, 0x00


	//----- nvinfo : EIATTR_KPARAM_INFO
	.align		4
.L_9:
        /*0018*/ 	.byte	0x04, 0x17
        /*001a*/ 	.short	(.L_11 - .L_10)
.L_10:
        /*001c*/ 	.word	0x00000000
        /*0020*/ 	.short	0x0001
        /*0022*/ 	.short	0x0008
        /*0024*/ 	.byte	0x00, 0xf5, 0x21, 0x00


	//----- nvinfo : EIATTR_KPARAM_INFO
	.align		4
.L_11:
        /*0028*/ 	.byte	0x04, 0x17
        /*002a*/ 	.short	(.L_13 - .L_12)
.L_12:
        /*002c*/ 	.word	0x00000000
        /*0030*/ 	.short	0x0000
        /*0032*/ 	.short	0x0000
        /*0034*/ 	.byte	0x00, 0xf5, 0x21, 0x00


	//----- nvinfo : EIATTR_SPARSE_MMA_MASK
	.align		4
.L_13:
        /*0038*/ 	.byte	0x03, 0x50
        /*003a*/ 	.short	0x0000


	//----- nvinfo : EIATTR_MAXREG_COUNT
	.align		4
        /*003c*/ 	.byte	0x03, 0x1b
        /*003e*/ 	.short	0x00ff


	//----- nvinfo : EIATTR_MERCURY_ISA_VERSION
	.align		4
        /*0040*/ 	.byte	0x03, 0x5f
        /*0042*/ 	.short	0x0101


	//----- nvinfo : EIATTR_VRC_CTA_INIT_COUNT
	.align		4
        /*0044*/ 	.byte	0x02, 0x4a
	.zero		1
	.zero		1


	//----- nvinfo : EIATTR_EXIT_INSTR_OFFSETS
	.align		4
        /*0048*/ 	.byte	0x04, 0x1c
        /*004a*/ 	.short	(.L_15 - .L_14)


	//   ....[0]....
.L_14:
        /*004c*/ 	.word	0x00000070


	//   ....[1]....
        /*0050*/ 	.word	0x00000e00


	//----- nvinfo : EIATTR_CBANK_PARAM_SIZE
	.align		4
.L_15:
        /*0054*/ 	.byte	0x03, 0x19
        /*0056*/ 	.short	0x0014


	//----- nvinfo : EIATTR_PARAM_CBANK
	.align		4
        /*0058*/ 	.byte	0x04, 0x0a
        /*005a*/ 	.short	(.L_17 - .L_16)
	.align		4
.L_16:
        /*005c*/ 	.word	index@(.nv.constant0._Z15kernel_functionPcS_i)
        /*0060*/ 	.short	0x0380
        /*0062*/ 	.short	0x0014


	//----- nvinfo : EIATTR_SW_WAR
	.align		4
.L_17:
        /*0064*/ 	.byte	0x04, 0x36
        /*0066*/ 	.short	(.L_19 - .L_18)
.L_18:
        /*0068*/ 	.word	0x00000008
.L_19:


//--------------------- .nv.callgraph             --------------------------
	.section	.nv.callgraph,"",@"SHT_CUDA_CALLGRAPH"
	.align	4
	.sectionentsize	8
	.align		4
        /*0000*/ 	.word	0x00000000
	.align		4
        /*0004*/ 	.word	0xffffffff
	.align		4
        /*0008*/ 	.word	0x00000000
	.align		4
        /*000c*/ 	.word	0xfffffffe
	.align		4
        /*0010*/ 	.word	0x00000000
	.align		4
        /*0014*/ 	.word	0xfffffffd
	.align		4
        /*0018*/ 	.word	0x00000000
	.align		4
        /*001c*/ 	.word	0xfffffffc


//--------------------- .text._Z15kernel_functionPcS_i --------------------------
	.section	.text._Z15kernel_functionPcS_i,"ax",@progbits
	.align	128
        .global         _Z15kernel_functionPcS_i
        .type           _Z15kernel_functionPcS_i,@function
        .size           _Z15kernel_functionPcS_i,(.L_x_7 - _Z15kernel_functionPcS_i)
        .other          _Z15kernel_functionPcS_i,@"STO_CUDA_ENTRY STV_DEFAULT"
_Z15kernel_functionPcS_i:
.text._Z15kernel_functionPcS_i:
[----:B------:R-:W-:Y:S01]  /*0000*/  LDC R1, c[0x0][0x37c] ;  /* 0x0000df00ff017b82 */ /* 0x000fe20000000800 */
[----:B------:R-:W0:Y:S07]  /*0010*/  S2R R3, SR_TID.X ;  /* 0x0000000000037919 */ /* 0x000e2e0000002100 */
[----:B------:R-:W0:Y:S01]  /*0020*/  S2UR UR4, SR_CTAID.X ;  /* 0x00000000000479c3 */ /* 0x000e220000002500 */
[----:B------:R-:W1:Y:S07]  /*0030*/  LDCU UR5, c[0x0][0x390] ;  /* 0x00007200ff0577ac */ /* 0x000e6e0008000800 */
[----:B------:R-:W0:Y:S02]  /*0040*/  LDC R0, c[0x0][0x360] ;  /* 0x0000d800ff007b82 */ /* 0x000e240000000800 */
[----:B0-----:R-:W-:-:S05]  /*0050*/  IMAD R0, R0, UR4, R3 ;  /* 0x0000000400007c24 */ /* 0x001fca000f8e0203 */
[----:B-1----:R-:W-:-:S13]  /*0060*/  ISETP.GE.AND P0, PT, R0, UR5, PT ;  /* 0x0000000500007c0c */ /* 0x002fda000bf06270 */
[----:B------:R-:W-:Y:S05]  /*0070*/  @P0 EXIT ;  /* 0x000000000000094d */ /* 0x000fea0003800000 */
[----:B------:R-:W0:Y:S01]  /*0080*/  LDCU.64 UR4, c[0x0][0x380] ;  /* 0x00007000ff0477ac */ /* 0x000e220008000a00 */
[----:B------:R-:W-:Y:S01]  /*0090*/  IMAD.SHL.U32 R0, R0, 0x20, RZ ;  /* 0x0000002000007824 */ /* 0x000fe200078e00ff */
[----:B------:R-:W-:Y:S02]  /*00a0*/  PRMT R7, RZ, 0x7610, R7 ;  /* 0x00007610ff077816 */ /* 0x000fe40000000007 */
[----:B------:R-:W-:Y:S01]  /*00b0*/  PRMT R6, RZ, 0x7610, R6 ;  /* 0x00007610ff067816 */ /* 0x000fe20000000006 */
[----:B------:R-:W1:Y:S01]  /*00c0*/  LDCU.64 UR8, c[0x0][0x358] ;  /* 0x00006b00ff0877ac */ /* 0x000e620008000a00 */
[----:B------:R-:W-:Y:S02]  /*00d0*/  SHF.R.S32.HI R12, RZ, 0x1f, R0 ;  /* 0x0000001fff0c7819 */ /* 0x000fe40000011400 */
[----:B0-----:R-:W-:Y:S01]  /*00e0*/  IADD3 R2, P0, PT, R0, UR4, RZ ;  /* 0x0000000400027c10 */ /* 0x001fe2000ff1e0ff */
[----:B------:R-:W-:-:S03]  /*00f0*/  UMOV UR4, URZ ;  /* 0x000000ff00047c82 */ /* 0x000fc60008000000 */
[----:B------:R-:W-:Y:S02]  /*0100*/  IADD3 R14, P1, PT, R2, 0x4, RZ ;  /* 0x00000004020e7810 */ /* 0x000fe40007f3e0ff */
[----:B------:R-:W-:-:S05]  /*0110*/  IADD3.X R3, PT, PT, R12, UR5, RZ, P0, !PT ;  /* 0x000000050c037c10 */ /* 0x000fca00087fe4ff */
[----:B-1----:R-:W-:-:S07]  /*0120*/  IMAD.X R13, RZ, RZ, R3, P1 ;  /* 0x000000ffff0d7224 */ /* 0x002fce00008e0603 */
.L_x_5:
[----:B------:R-:W-:-:S09]  /*0130*/  UISETP.GT.U32.AND UP0, UPT, UR4, 0x1e, UPT ;  /* 0x0000001e0400788c */ /* 0x000fd2000bf04070 */
[----:B01----:R-:W-:Y:S05]  /*0140*/  BRA.U UP0, `(.L_x_0) ;  /* 0x00000009000c7547 */ /* 0x003fea000b800000 */
[----:B------:R-:W-:Y:S02]  /*0150*/  UISETP.GT.U32.AND UP1, UPT, UR4, 0x17, UPT ;  /* 0x000000170400788c */ /* 0x000fe4000bf24070 */
[----:B------:R-:W-:Y:S01]  /*0160*/  IADD3 R4, P0, PT, R2, UR4, RZ ;  /* 0x0000000402047c10 */ /* 0x000fe2000ff1e0ff */
[----:B------:R-:W-:Y:S02]  /*0170*/  UIADD3 UR6, UPT, UPT, -UR4, 0x1f, URZ ;  /* 0x0000001f04067890 */ /* 0x000fe4000fffe1ff */
[----:B------:R-:W-:Y:S02]  /*0180*/  UMOV UR5, UR4 ;  /* 0x0000000400057c82 */ /* 0x000fe40008000000 */
[----:B------:R-:W-:Y:S01]  /*0190*/  IMAD.X R5, RZ, RZ, R3, P0 ;  /* 0x000000ffff057224 */ /* 0x000fe200000e0603 */
[----:B------:R-:W-:Y:S01]  /*01a0*/  ULOP3.LUT UP0, URZ, UR6, 0x7, URZ, 0xc0, !UPT ;  /* 0x0000000706ff7892 */ /* 0x000fe2000f80c0ff */
[----:B------:R-:W-:Y:S10]  /*01b0*/  BRA.U UP1, `(.L_x_1) ;  /* 0x0000000101fc7547 */ /* 0x000ff4000b800000 */
[----:B------:R-:W-:Y:S01]  /*01c0*/  ULOP3.LUT UR5, UR6, 0xffff, URZ, 0xc0, !UPT ;  /* 0x0000ffff06057892 */ /* 0x000fe2000f8ec0ff */
[----:B------:R-:W-:-:S03]  /*01d0*/  IADD3 R10, P0, PT, R14, UR4, RZ ;  /* 0x000000040e0a7c10 */ /* 0x000fc6000ff1e0ff */
[----:B------:R-:W-:Y:S02]  /*01e0*/  USHF.R.U32.HI UR5, URZ, 0x3, UR5 ;  /* 0x00000003ff057899 */ /* 0x000fe40008011605 */
[----:B------:R-:W-:Y:S02]  /*01f0*/  IMAD.X R15, RZ, RZ, R13, P0 ;  /* 0x000000ffff0f7224 */ /* 0x000fe400000e060d */
[----:B------:R-:W-:-:S04]  /*0200*/  USHF.L.U32 UR5, UR5, 0x3, URZ ;  /* 0x0000000305057899 */ /* 0x000fc800080006ff */
[----:B------:R-:W-:-:S04]  /*0210*/  ULOP3.LUT UR5, UR5, 0x18, URZ, 0xe2, !UPT ;  /* 0x0000001805057892 */ /* 0x000fc8000f8ee2ff */
[----:B------:R-:W-:-:S03]  /*0220*/  UIADD3 UR6, UPT, UPT, -UR5, URZ, URZ ;  /* 0x000000ff05067290 */ /* 0x000fc6000fffe1ff */
[----:B------:R-:W-:-:S09]  /*0230*/  UMOV UR5, UR4 ;  /* 0x0000000400057c82 */ /* 0x000fd20008000000 */
.L_x_2:
[----:B0-----:R-:W-:Y:S01]  /*0240*/  IMAD.MOV.U32 R8, RZ, RZ, R10 ;  /* 0x000000ffff087224 */ /* 0x001fe200078e000a */
[----:B------:R-:W2:Y:S01]  /*0250*/  LDG.E.S8 R11, desc[UR8][R4.64] ;  /* 0x00000008040b7981 */ /* 0x000ea2000c1e1300 */
[----:B------:R-:W-:-:S05]  /*0260*/  IMAD.MOV.U32 R9, RZ, RZ, R15 ;  /* 0x000000ffff097224 */ /* 0x000fca00078e000f */
[----:B------:R-:W2:Y:S02]  /*0270*/  LDG.E.S8 R15, desc[UR8][R8.64+-0x3] ;  /* 0xfffffd08080f7981 */ /* 0x000ea4000c1e1300 */
[----:B--2---:R-:W-:-:S13]  /*0280*/  ISETP.GT.AND P0, PT, R11, R15, PT ;  /* 0x0000000f0b00720c */ /* 0x004fda0003f04270 */
[----:B------:R-:W-:Y:S04]  /*0290*/  @P0 STG.E.U8 desc[UR8][R4.64], R15 ;  /* 0x0000000f04000986 */ /* 0x000fe8000c101108 */
[----:B------:R0:W-:Y:S04]  /*02a0*/  @P0 STG.E.U8 desc[UR8][R8.64+-0x3], R11 ;  /* 0xfffffd0b08000986 */ /* 0x0001e8000c101108 */
[----:B------:R-:W2:Y:S04]  /*02b0*/  LDG.E.S8 R17, desc[UR8][R8.64+-0x2] ;  /* 0xfffffe0808117981 */ /* 0x000ea8000c1e1300 */
[----:B0-----:R-:W3:Y:S02]  /*02c0*/  @P0 LDG.E.U8 R11, desc[UR8][R4.64] ;  /* 0x00000008040b0981 */ /* 0x001ee4000c1e1100 */
[----:B---3--:R-:W-:-:S04]  /*02d0*/  PRMT R10, R11, 0x8880, RZ ;  /* 0x000088800b0a7816 */ /* 0x008fc800000000ff */
        /* <DEDUP_REMOVED lines=34> */
[----:B0-----:R-:W3:Y:S01]  /*0500*/  @P0 LDG.E.U8 R11, desc[UR8][R4.64] ;  /* 0x00000008040b0981 */ /* 0x001ee2000c1e1100 */
[----:B------:R-:W-:-:S04]  /*0510*/  UIADD3 UR6, UPT, UPT, UR6, 0x8, URZ ;  /* 0x0000000806067890 */ /* 0x000fc8000fffe0ff */
[----:B------:R-:W-:Y:S02]  /*0520*/  UISETP.NE.AND UP1, UPT, UR6, URZ, UPT ;  /* 0x000000ff0600728c */ /* 0x000fe4000bf25270 */
[----:B------:R-:W-:Y:S01]  /*0530*/  UIADD3 UR5, UPT, UPT, UR5, 0x8, URZ ;  /* 0x0000000805057890 */ /* 0x000fe2000fffe0ff */
[----:B---3--:R-:W-:-:S04]  /*0540*/  PRMT R10, R11, 0x8880, RZ ;  /* 0x000088800b0a7816 */ /* 0x008fc800000000ff */
[----:B--2---:R-:W-:-:S13]  /*0550*/  ISETP.GT.AND P0, PT, R10, R17, PT ;  /* 0x000000110a00720c */ /* 0x004fda0003f04270 */
[----:B------:R0:W-:Y:S04]  /*0560*/  @P0 STG.E.U8 desc[UR8][R4.64], R17 ;  /* 0x0000001104000986 */ /* 0x0001e8000c101108 */
[----:B------:R0:W-:Y:S01]  /*0570*/  @P0 STG.E.U8 desc[UR8][R8.64+0x4], R11 ;  /* 0x0000040b08000986 */ /* 0x0001e2000c101108 */
[----:B------:R-:W-:-:S05]  /*0580*/  IADD3 R10, P0, PT, R8, 0x8, RZ ;  /* 0x00000008080a7810 */ /* 0x000fca0007f1e0ff */
[----:B------:R-:W-:Y:S01]  /*0590*/  IMAD.X R15, RZ, RZ, R9, P0 ;  /* 0x000000ffff0f7224 */ /* 0x000fe200000e0609 */
[----:B------:R-:W-:Y:S07]  /*05a0*/  BRA.U UP1, `(.L_x_2) ;  /* 0xfffffffd01247547 */ /* 0x000fee000b83ffff */
.L_x_1:
[----:B------:R-:W-:Y:S05]  /*05b0*/  BRA.U !UP0, `(.L_x_0) ;  /* 0x0000000108f07547 */ /* 0x000fea000b800000 */
[----:B0-----:R-:W-:-:S04]  /*05c0*/  LOP3.LUT R8, RZ, R6, RZ, 0x33, !PT ;  /* 0x00000006ff087212 */ /* 0x001fc800078e33ff */
[----:B------:R-:W-:-:S04]  /*05d0*/  LOP3.LUT R8, R8, 0x7, RZ, 0xc0, !PT ;  /* 0x0000000708087812 */ /* 0x000fc800078ec0ff */
[C---:B------:R-:W-:Y:S01]  /*05e0*/  LOP3.LUT P0, RZ, R8.reuse, 0x3, RZ, 0xc0, !PT ;  /* 0x0000000308ff7812 */ /* 0x040fe2000780c0ff */
[----:B------:R-:W-:-:S05]  /*05f0*/  VIADD R9, R8, 0xffffffff ;  /* 0xffffffff08097836 */ /* 0x000fca0000000000 */
[----:B------:R-:W-:-:S13]  /*0600*/  ISETP.GE.U32.AND P1, PT, R9, 0x3, PT ;  /* 0x000000030900780c */ /* 0x000fda0003f26070 */
[----:B------:R-:W-:Y:S05]  /*0610*/  @!P1 BRA `(.L_x_3) ;  /* 0x0000000000689947 */ /* 0x000fea0003800000 */
[----:B------:R-:W-:Y:S01]  /*0620*/  IADD3 R8, P1, PT, R2, UR5, RZ ;  /* 0x0000000502087c10 */ /* 0x000fe2000ff3e0ff */
[----:B------:R-:W2:Y:S04]  /*0630*/  LDG.E.S8 R11, desc[UR8][R4.64] ;  /* 0x00000008040b7981 */ /* 0x000ea8000c1e1300 */
[----:B------:R-:W-:-:S05]  /*0640*/  IMAD.X R9, RZ, RZ, R3, P1 ;  /* 0x000000ffff097224 */ /* 0x000fca00008e0603 */
        /* <DEDUP_REMOVED lines=18> */
[----:B------:R-:W-:Y:S01]  /*0770*/  UIADD3 UR5, UPT, UPT, UR5, 0x4, URZ ;  /* 0x0000000405057890 */ /* 0x000fe2000fffe0ff */
[----:B---3--:R-:W-:-:S04]  /*0780*/  PRMT R10, R11, 0x8880, RZ ;  /* 0x000088800b0a7816 */ /* 0x008fc800000000ff */
[----:B--2---:R-:W-:-:S13]  /*0790*/  ISETP.GT.AND P1, PT, R10, R15, PT ;  /* 0x0000000f0a00720c */ /* 0x004fda0003f24270 */
[----:B------:R0:W-:Y:S04]  /*07a0*/  @P1 STG.E.U8 desc[UR8][R4.64], R15 ;  /* 0x0000000f04001986 */ /* 0x0001e8000c101108 */
[----:B------:R0:W-:Y:S02]  /*07b0*/  @P1 STG.E.U8 desc[UR8][R8.64+0x4], R11 ;  /* 0x0000040b08001986 */ /* 0x0001e4000c101108 */
.L_x_3:
[----:B------:R-:W-:Y:S05]  /*07c0*/  @!P0 BRA `(.L_x_0) ;  /* 0x00000000006c8947 */ /* 0x000fea0003800000 */
[C---:B0-----:R-:W-:Y:S02]  /*07d0*/  LOP3.LUT R8, R7.reuse, 0x3, RZ, 0xc0, !PT ;  /* 0x0000000307087812 */ /* 0x041fe400078ec0ff */
[----:B------:R-:W-:Y:S02]  /*07e0*/  LOP3.LUT R9, R7, 0x1, RZ, 0xc0, !PT ;  /* 0x0000000107097812 */ /* 0x000fe400078ec0ff */
[----:B------:R-:W-:Y:S02]  /*07f0*/  ISETP.NE.AND P1, PT, R8, 0x2, PT ;  /* 0x000000020800780c */ /* 0x000fe40003f25270 */
[----:B------:R-:W-:-:S11]  /*0800*/  ISETP.NE.U32.AND P0, PT, R9, 0x1, PT ;  /* 0x000000010900780c */ /* 0x000fd60003f05070 */
        /* <DEDUP_REMOVED lines=15> */
.L_x_4:
[----:B------:R-:W-:Y:S05]  /*0900*/  @!P0 BRA `(.L_x_0) ;  /* 0x00000000001c8947 */ /* 0x000fea0003800000 */
[----:B0-----:R-:W-:Y:S01]  /*0910*/  IADD3 R8, P0, PT, R2, UR5, RZ ;  /* 0x0000000502087c10 */ /* 0x001fe2000ff1e0ff */
[----:B------:R-:W2:Y:S04]  /*0920*/  LDG.E.S8 R11, desc[UR8][R4.64] ;  /* 0x00000008040b7981 */ /* 0x000ea8000c1e1300 */
[----:B------:R-:W-:-:S05]  /*0930*/  IMAD.X R9, RZ, RZ, R3, P0 ;  /* 0x000000ffff097224 */ /* 0x000fca00000e0603 */
[----:B------:R-:W2:Y:S02]  /*0940*/  LDG.E.S8 R10, desc[UR8][R8.64+0x1] ;  /* 0x00000108080a7981 */ /* 0x000ea4000c1e1300 */
[----:B--2---:R-:W-:-:S13]  /*0950*/  ISETP.GT.AND P0, PT, R11, R10, PT ;  /* 0x0000000a0b00720c */ /* 0x004fda0003f04270 */
[----:B------:R1:W-:Y:S04]  /*0960*/  @P0 STG.E.U8 desc[UR8][R4.64], R10 ;  /* 0x0000000a04000986 */ /* 0x0003e8000c101108 */
[----:B------:R1:W-:Y:S02]  /*0970*/  @P0 STG.E.U8 desc[UR8][R8.64+0x1], R11 ;  /* 0x0000010b08000986 */ /* 0x0003e4000c101108 */
.L_x_0:
[----:B------:R-:W-:Y:S01]  /*0980*/  UIADD3 UR4, UPT, UPT, UR4, 0x1, URZ ;  /* 0x0000000104047890 */ /* 0x000fe2000fffe0ff */
[----:B------:R-:W-:Y:S02]  /*0990*/  VIADD R6, R6, 0x1 ;  /* 0x0000000106067836 */ /* 0x000fe40000000000 */
[----:B------:R-:W-:Y:S01]  /*09a0*/  VIADD R7, R7, 0x1 ;  /* 0x0000000107077836 */ /* 0x000fe20000000000 */
[----:B------:R-:W-:-:S09]  /*09b0*/  UISETP.NE.AND UP0, UPT, UR4, 0x20, UPT ;  /* 0x000000200400788c */ /* 0x000fd2000bf05270 */
[----:B------:R-:W-:Y:S05]  /*09c0*/  BRA.U UP0, `(.L_x_5) ;  /* 0xfffffff500d87547 */ /* 0x000fea000b83ffff */
[----:B------:R-:W2:Y:S01]  /*09d0*/  LDG.E.U8 R7, desc[UR8][R2.64] ;  /* 0x0000000802077981 */ /* 0x000ea2000c1e1100 */
[----:B------:R-:W0:Y:S02]  /*09e0*/  LDCU.64 UR4, c[0x0][0x388] ;  /* 0x00007100ff0477ac */ /* 0x000e240008000a00 */
[----:B01----:R-:W-:-:S04]  /*09f0*/  IADD3 R4, P0, PT, R0, UR4, RZ ;  /* 0x0000000400047c10 */ /* 0x003fc8000ff1e0ff */
[----:B------:R-:W-:-:S05]  /*0a00*/  IADD3.X R5, PT, PT, R12, UR5, RZ, P0, !PT ;  /* 0x000000050c057c10 */ /* 0x000fca00087fe4ff */
[----:B--2---:R0:W-:Y:S04]  /*0a10*/  STG.E.U8 desc[UR8][R4.64], R7 ;  /* 0x0000000704007986 */ /* 0x0041e8000c101108 */
[----:B------:R-:W2:Y:S04]  /*0a20*/  LDG.E.U8 R9, desc[UR8][R2.64+0x1] ;  /* 0x0000010802097981 */ /* 0x000ea8000c1e1100 */
[----:B--2---:R1:W-:Y:S04]  /*0a30*/  STG.E.U8 desc[UR8][R4.64+0x1], R9 ;  /* 0x0000010904007986 */ /* 0x0043e8000c101108 */
[----:B------:R-:W2:Y:S04]  /*0a40*/  LDG.E.U8 R11, desc[UR8][R2.64+0x2] ;  /* 0x00000208020b7981 */ /* 0x000ea8000c1e1100 */
[----:B--2---:R2:W-:Y:S04]  /*0a50*/  STG.E.U8 desc[UR8][R4.64+0x2], R11 ;  /* 0x0000020b04007986 */ /* 0x0045e8000c101108 */
[----:B------:R-:W3:Y:S04]  /*0a60*/  LDG.E.U8 R13, desc[UR8][R2.64+0x3] ;  /* 0x00000308020d7981 */ /* 0x000ee8000c1e1100 */
[----:B---3--:R3:W-:Y:S04]  /*0a70*/  STG.E.U8 desc[UR8][R4.64+0x3], R13 ;  /* 0x0000030d04007986 */ /* 0x0087e8000c101108 */
[----:B------:R-:W4:Y:S04]  /*0a80*/  LDG.E.U8 R15, desc[UR8][R2.64+0x4] ;  /* 0x00000408020f7981 */ /* 0x000f28000c1e1100 */
[----:B----4-:R4:W-:Y:S04]  /*0a90*/  STG.E.U8 desc[UR8][R4.64+0x4], R15 ;  /* 0x0000040f04007986 */ /* 0x0109e8000c101108 */
[----:B------:R-:W5:Y:S04]  /*0aa0*/  LDG.E.U8 R17, desc[UR8][R2.64+0x5] ;  /* 0x0000050802117981 */ /* 0x000f68000c1e1100 */
[----:B-----5:R5:W-:Y:S04]  /*0ab0*/  STG.E.U8 desc[UR8][R4.64+0x5], R17 ;  /* 0x0000051104007986 */ /* 0x020be8000c101108 */
[----:B0-----:R-:W2:Y:S04]  /*0ac0*/  LDG.E.U8 R7, desc[UR8][R2.64+0x6] ;  /* 0x0000060802077981 */ /* 0x001ea8000c1e1100 */
[----:B--2---:R0:W-:Y:S04]  /*0ad0*/  STG.E.U8 desc[UR8][R4.64+0x6], R7 ;  /* 0x0000060704007986 */ /* 0x0041e8000c101108 */
[----:B-1----:R-:W2:Y:S04]  /*0ae0*/  LDG.E.U8 R9, desc[UR8][R2.64+0x7] ;  /* 0x0000070802097981 */ /* 0x002ea8000c1e1100 */
[----:B--2---:R1:W-:Y:S04]  /*0af0*/  STG.E.U8 desc[UR8][R4.64+0x7], R9 ;  /* 0x0000070904007986 */ /* 0x0043e8000c101108 */
[----:B------:R-:W2:Y:S04]  /*0b00*/  LDG.E.U8 R11, desc[UR8][R2.64+0x8] ;  /* 0x00000808020b7981 */ /* 0x000ea8000c1e1100 */
[----:B--2---:R2:W-:Y:S04]  /*0b10*/  STG.E.U8 desc[UR8][R4.64+0x8], R11 ;  /* 0x0000080b04007986 */ /* 0x0045e8000c101108 */
[----:B---3--:R-:W3:Y:S04]  /*0b20*/  LDG.E.U8 R13, desc[UR8][R2.64+0x9] ;  /* 0x00000908020d7981 */ /* 0x008ee8000c1e1100 */
[----:B---3--:R3:W-:Y:S04]  /*0b30*/  STG.E.U8 desc[UR8][R4.64+0x9], R13 ;  /* 0x0000090d04007986 */ /* 0x0087e8000c101108 */
[----:B----4-:R-:W4:Y:S04]  /*0b40*/  LDG.E.U8 R15, desc[UR8][R2.64+0xa] ;  /* 0x00000a08020f7981 */ /* 0x010f28000c1e1100 */
[----:B----4-:R4:W-:Y:S04]  /*0b50*/  STG.E.U8 desc[UR8][R4.64+0xa], R15 ;  /* 0x00000a0f04007986 */ /* 0x0109e8000c101108 */
[----:B-----5:R-:W5:Y:S04]  /*0b60*/  LDG.E.U8 R17, desc[UR8][R2.64+0xb] ;  /* 0x00000b0802117981 */ /* 0x020f68000c1e1100 */
        /* <DEDUP_REMOVED lines=30> */
[----:B--2---:R-:W-:Y:S04]  /*0d50*/  STG.E.U8 desc[UR8][R4.64+0x1a], R11 ;  /* 0x00001a0b04007986 */ /* 0x004fe8000c101108 */
[----:B---3--:R-:W2:Y:S04]  /*0d60*/  LDG.E.U8 R13, desc[UR8][R2.64+0x1b] ;  /* 0x00001b08020d7981 */ /* 0x008ea8000c1e1100 */
[----:B--2---:R-:W-:Y:S04]  /*0d70*/  STG.E.U8 desc[UR8][R4.64+0x1b], R13 ;  /* 0x00001b0d04007986 */ /* 0x004fe8000c101108 */
[----:B----4-:R-:W2:Y:S04]  /*0d80*/  LDG.E.U8 R15, desc[UR8][R2.64+0x1c] ;  /* 0x00001c08020f7981 */ /* 0x010ea8000c1e1100 */
[----:B--2---:R-:W-:Y:S04]  /*0d90*/  STG.E.U8 desc[UR8][R4.64+0x1c], R15 ;  /* 0x00001c0f04007986 */ /* 0x004fe8000c101108 */
[----:B-----5:R-:W2:Y:S04]  /*0da0*/  LDG.E.U8 R17, desc[UR8][R2.64+0x1d] ;  /* 0x00001d0802117981 */ /* 0x020ea8000c1e1100 */
[----:B--2---:R-:W-:Y:S04]  /*0db0*/  STG.E.U8 desc[UR8][R4.64+0x1d], R17 ;  /* 0x00001d1104007986 */ /* 0x004fe8000c101108 */
[----:B0-----:R-:W2:Y:S04]  /*0dc0*/  LDG.E.U8 R7, desc[UR8][R2.64+0x1e] ;  /* 0x00001e0802077981 */ /* 0x001ea8000c1e1100 */
[----:B--2---:R-:W-:Y:S04]  /*0dd0*/  STG.E.U8 desc[UR8][R4.64+0x1e], R7 ;  /* 0x00001e0704007986 */ /* 0x004fe8000c101108 */
[----:B-1----:R-:W2:Y:S04]  /*0de0*/  LDG.E.U8 R9, desc[UR8][R2.64+0x1f] ;  /* 0x00001f0802097981 */ /* 0x002ea8000c1e1100 */
[----:B--2---:R-:W-:Y:S01]  /*0df0*/  STG.E.U8 desc[UR8][R4.64+0x1f], R9 ;  /* 0x00001f0904007986 */ /* 0x004fe2000c101108 */
[----:B------:R-:W-:Y:S05]  /*0e00*/  EXIT ;  /* 0x000000000000794d */ /* 0x000fea0003800000 */
.L_x_6:
[----:B------:R-:W-:-:S00]  /*0e10*/  BRA `(.L_x_6) ;  /* 0xfffffffc00fc7947 */ /* 0x000fc0000383ffff */
[----:B------:R-:W-:-:S00]  /*0e20*/  NOP ;  /* 0x0000000000007918 */ /* 0x000fc00000000000 */
        /* <DEDUP_REMOVED lines=13> */
.L_x_7:


//--------------------- .nv.shared.reserved.0     --------------------------
	.section	.nv.shared.reserved.0,"aw",@nobits
	.weak		__nv_reservedSMEM_offset_0_alias
	.size		__nv_reservedSMEM_offset_0_alias, 0, 64
	.other		__nv_reservedSMEM_offset_0_alias,@"STO_CUDA_RESERVED_SHARED STV_DEFAULT"
__nv_reservedSMEM_offset_0_alias:
	.zero		0
	.zero		64


//--------------------- .nv.constant0._Z15kernel_functionPcS_i --------------------------
	.section	.nv.constant0._Z15kernel_functionPcS_i,"a",@progbits
	.sectionflags	@""
	.align	4
.nv.constant0._Z15kernel_functionPcS_i:
	.zero		916


//--------------------- SYMBOLS --------------------------

	.type		.nv.reservedSmem.offset0,@object
	.size		.nv.reservedSmem.offset0,0x4
